//
// Generated by NVIDIA NVVM Compiler
//
// Compiler Build ID: CL-36424714
// Cuda compilation tools, release 13.0, V13.0.88
// Based on NVVM 20.0.0
//

.version 9.0
.target sm_100
.address_size 64

	// .globl	_Z11mult_globalPiS_S_i
// _ZZ11mult_sharedPiS_S_iE1a has been demoted
// _ZZ11mult_sharedPiS_S_iE1b has been demoted

.visible .entry _Z11mult_globalPiS_S_i(
	.param .u64 .ptr .align 1 _Z11mult_globalPiS_S_i_param_0,
	.param .u64 .ptr .align 1 _Z11mult_globalPiS_S_i_param_1,
	.param .u64 .ptr .align 1 _Z11mult_globalPiS_S_i_param_2,
	.param .u32 _Z11mult_globalPiS_S_i_param_3
)
{
	.reg .pred 	%p<12>;
	.reg .b32 	%r<97>;
	.reg .b64 	%rd<66>;

	ld.param.u64 	%rd15, [_Z11mult_globalPiS_S_i_param_0];
	ld.param.u64 	%rd16, [_Z11mult_globalPiS_S_i_param_1];
	ld.param.u64 	%rd14, [_Z11mult_globalPiS_S_i_param_2];
	ld.param.u32 	%r25, [_Z11mult_globalPiS_S_i_param_3];
	cvta.to.global.u64 	%rd1, %rd16;
	cvta.to.global.u64 	%rd2, %rd15;
	mov.u32 	%r26, %ctaid.x;
	mov.u32 	%r27, %ntid.x;
	mov.u32 	%r28, %tid.x;
	mad.lo.s32 	%r1, %r26, %r27, %r28;
	mov.u32 	%r29, %ctaid.y;
	mov.u32 	%r30, %ntid.y;
	mov.u32 	%r31, %tid.y;
	mad.lo.s32 	%r32, %r29, %r30, %r31;
	max.s32 	%r33, %r1, %r32;
	setp.ge.s32 	%p1, %r33, %r25;
	setp.lt.s32 	%p2, %r25, 1;
	or.pred  	%p3, %p1, %p2;
	@%p3 bra 	$L__BB0_12;
	cvta.to.global.u64 	%rd17, %rd14;
	mul.lo.s32 	%r3, %r25, %r32;
	add.s32 	%r35, %r3, %r1;
	mul.wide.s32 	%rd18, %r35, 4;
	add.s64 	%rd3, %rd17, %rd18;
	and.b32  	%r4, %r25, 7;
	setp.lt.u32 	%p4, %r25, 8;
	mov.b32 	%r91, 0;
	mov.u32 	%r94, %r91;
	@%p4 bra 	$L__BB0_4;
	and.b32  	%r37, %r25, 2147483640;
	neg.s32 	%r89, %r37;
	mul.wide.u32 	%rd19, %r25, 4;
	add.s64 	%rd4, %rd1, %rd19;
	mul.wide.u32 	%rd20, %r25, 8;
	add.s64 	%rd5, %rd1, %rd20;
	mul.wide.u32 	%rd21, %r25, 12;
	add.s64 	%rd6, %rd1, %rd21;
	mul.wide.u32 	%rd22, %r25, 16;
	add.s64 	%rd7, %rd1, %rd22;
	mul.wide.u32 	%rd23, %r25, 20;
	add.s64 	%rd8, %rd1, %rd23;
	mul.wide.u32 	%rd24, %r25, 24;
	add.s64 	%rd9, %rd1, %rd24;
	mul.wide.u32 	%rd25, %r25, 28;
	add.s64 	%rd10, %rd1, %rd25;
	mul.wide.u32 	%rd26, %r3, 4;
	add.s64 	%rd27, %rd26, %rd2;
	add.s64 	%rd65, %rd27, 16;
	mov.b32 	%r91, 0;
	mov.u32 	%r88, %r1;
$L__BB0_3:
	.pragma "nounroll";
	and.b32  	%r94, %r25, 2147483640;
	mul.wide.s32 	%rd28, %r88, 4;
	add.s64 	%rd29, %rd4, %rd28;
	add.s64 	%rd30, %rd5, %rd28;
	add.s64 	%rd31, %rd6, %rd28;
	add.s64 	%rd32, %rd7, %rd28;
	add.s64 	%rd33, %rd8, %rd28;
	add.s64 	%rd34, %rd9, %rd28;
	add.s64 	%rd35, %rd10, %rd28;
	add.s64 	%rd36, %rd1, %rd28;
	ld.global.u32 	%r38, [%rd65+-16];
	ld.global.u32 	%r39, [%rd36];
	mad.lo.s32 	%r40, %r39, %r38, %r91;
	st.global.u32 	[%rd3], %r40;
	ld.global.u32 	%r41, [%rd65+-12];
	ld.global.u32 	%r42, [%rd29];
	mad.lo.s32 	%r43, %r42, %r41, %r40;
	st.global.u32 	[%rd3], %r43;
	ld.global.u32 	%r44, [%rd65+-8];
	ld.global.u32 	%r45, [%rd30];
	mad.lo.s32 	%r46, %r45, %r44, %r43;
	st.global.u32 	[%rd3], %r46;
	ld.global.u32 	%r47, [%rd65+-4];
	ld.global.u32 	%r48, [%rd31];
	mad.lo.s32 	%r49, %r48, %r47, %r46;
	st.global.u32 	[%rd3], %r49;
	ld.global.u32 	%r50, [%rd65];
	ld.global.u32 	%r51, [%rd32];
	mad.lo.s32 	%r52, %r51, %r50, %r49;
	st.global.u32 	[%rd3], %r52;
	ld.global.u32 	%r53, [%rd65+4];
	ld.global.u32 	%r54, [%rd33];
	mad.lo.s32 	%r55, %r54, %r53, %r52;
	st.global.u32 	[%rd3], %r55;
	ld.global.u32 	%r56, [%rd65+8];
	ld.global.u32 	%r57, [%rd34];
	mad.lo.s32 	%r58, %r57, %r56, %r55;
	st.global.u32 	[%rd3], %r58;
	ld.global.u32 	%r59, [%rd65+12];
	ld.global.u32 	%r60, [%rd35];
	mad.lo.s32 	%r91, %r60, %r59, %r58;
	st.global.u32 	[%rd3], %r91;
	add.s32 	%r89, %r89, 8;
	shl.b32 	%r61, %r25, 3;
	add.s32 	%r88, %r88, %r61;
	add.s64 	%rd65, %rd65, 32;
	setp.ne.s32 	%p5, %r89, 0;
	@%p5 bra 	$L__BB0_3;
$L__BB0_4:
	setp.eq.s32 	%p6, %r4, 0;
	@%p6 bra 	$L__BB0_12;
	and.b32  	%r15, %r25, 3;
	setp.lt.u32 	%p7, %r4, 4;
	@%p7 bra 	$L__BB0_7;
	add.s32 	%r62, %r94, %r3;
	mul.wide.u32 	%rd37, %r62, 4;
	add.s64 	%rd38, %rd2, %rd37;
	ld.global.u32 	%r63, [%rd38];
	mad.lo.s32 	%r64, %r94, %r25, %r1;
	mul.wide.s32 	%rd39, %r64, 4;
	add.s64 	%rd40, %rd1, %rd39;
	ld.global.u32 	%r65, [%rd40];
	mad.lo.s32 	%r66, %r65, %r63, %r91;
	st.global.u32 	[%rd3], %r66;
	cvt.u64.u32 	%rd41, %r3;
	cvt.u64.u32 	%rd42, %r94;
	add.s64 	%rd43, %rd42, %rd41;
	shl.b64 	%rd44, %rd43, 2;
	add.s64 	%rd45, %rd2, %rd44;
	ld.global.u32 	%r67, [%rd45+4];
	mul.wide.u32 	%rd46, %r25, 4;
	add.s64 	%rd47, %rd40, %rd46;
	ld.global.u32 	%r68, [%rd47];
	mad.lo.s32 	%r69, %r68, %r67, %r66;
	st.global.u32 	[%rd3], %r69;
	ld.global.u32 	%r70, [%rd45+8];
	add.s64 	%rd48, %rd47, %rd46;
	ld.global.u32 	%r71, [%rd48];
	mad.lo.s32 	%r72, %r71, %r70, %r69;
	st.global.u32 	[%rd3], %r72;
	ld.global.u32 	%r73, [%rd45+12];
	add.s64 	%rd49, %rd48, %rd46;
	ld.global.u32 	%r74, [%rd49];
	mad.lo.s32 	%r91, %r74, %r73, %r72;
	st.global.u32 	[%rd3], %r91;
	add.s32 	%r94, %r94, 4;
$L__BB0_7:
	setp.eq.s32 	%p8, %r15, 0;
	@%p8 bra 	$L__BB0_12;
	setp.eq.s32 	%p9, %r15, 1;
	@%p9 bra 	$L__BB0_10;
	add.s32 	%r75, %r94, %r3;
	mul.wide.u32 	%rd50, %r75, 4;
	add.s64 	%rd51, %rd2, %rd50;
	ld.global.u32 	%r76, [%rd51];
	mad.lo.s32 	%r77, %r94, %r25, %r1;
	mul.wide.s32 	%rd52, %r77, 4;
	add.s64 	%rd53, %rd1, %rd52;
	ld.global.u32 	%r78, [%rd53];
	mad.lo.s32 	%r79, %r78, %r76, %r91;
	st.global.u32 	[%rd3], %r79;
	cvt.u64.u32 	%rd54, %r3;
	cvt.u64.u32 	%rd55, %r94;
	add.s64 	%rd56, %rd55, %rd54;
	shl.b64 	%rd57, %rd56, 2;
	add.s64 	%rd58, %rd2, %rd57;
	ld.global.u32 	%r80, [%rd58+4];
	mul.wide.u32 	%rd59, %r25, 4;
	add.s64 	%rd60, %rd53, %rd59;
	ld.global.u32 	%r81, [%rd60];
	mad.lo.s32 	%r91, %r81, %r80, %r79;
	st.global.u32 	[%rd3], %r91;
	add.s32 	%r94, %r94, 2;
$L__BB0_10:
	and.b32  	%r82, %r25, 1;
	setp.eq.b32 	%p10, %r82, 1;
	not.pred 	%p11, %p10;
	@%p11 bra 	$L__BB0_12;
	add.s32 	%r83, %r94, %r3;
	mul.wide.u32 	%rd61, %r83, 4;
	add.s64 	%rd62, %rd2, %rd61;
	ld.global.u32 	%r84, [%rd62];
	mad.lo.s32 	%r85, %r94, %r25, %r1;
	mul.wide.s32 	%rd63, %r85, 4;
	add.s64 	%rd64, %rd1, %rd63;
	ld.global.u32 	%r86, [%rd64];
	mad.lo.s32 	%r87, %r86, %r84, %r91;
	st.global.u32 	[%rd3], %r87;
$L__BB0_12:
	ret;

}
	// .globl	_Z11mult_sharedPiS_S_i
.visible .entry _Z11mult_sharedPiS_S_i(
	.param .u64 .ptr .align 1 _Z11mult_sharedPiS_S_i_param_0,
	.param .u64 .ptr .align 1 _Z11mult_sharedPiS_S_i_param_1,
	.param .u64 .ptr .align 1 _Z11mult_sharedPiS_S_i_param_2,
	.param .u32 _Z11mult_sharedPiS_S_i_param_3
)
{
	.reg .pred 	%p<3>;
	.reg .b32 	%r<142>;
	.reg .b64 	%rd<13>;
	// demoted variable
	.shared .align 4 .b8 _ZZ11mult_sharedPiS_S_iE1a[4096];
	// demoted variable
	.shared .align 4 .b8 _ZZ11mult_sharedPiS_S_iE1b[4096];
	ld.param.u64 	%rd3, [_Z11mult_sharedPiS_S_i_param_0];
	ld.param.u64 	%rd4, [_Z11mult_sharedPiS_S_i_param_1];
	ld.param.u64 	%rd5, [_Z11mult_sharedPiS_S_i_param_2];
	ld.param.u32 	%r24, [_Z11mult_sharedPiS_S_i_param_3];
	mov.u32 	%r25, %ctaid.x;
	shl.b32 	%r26, %r25, 5;
	mov.u32 	%r1, %tid.x;
	add.s32 	%r2, %r26, %r1;
	mov.u32 	%r27, %ctaid.y;
	shl.b32 	%r3, %r27, 5;
	mov.u32 	%r4, %tid.y;
	add.s32 	%r28, %r3, %r4;
	max.s32 	%r29, %r2, %r28;
	setp.ge.s32 	%p1, %r29, %r24;
	@%p1 bra 	$L__BB1_4;
	mul.lo.s32 	%r6, %r24, %r2;
	shl.b32 	%r31, %r1, 7;
	mov.u32 	%r32, _ZZ11mult_sharedPiS_S_iE1a;
	add.s32 	%r33, %r32, %r31;
	shl.b32 	%r34, %r4, 2;
	add.s32 	%r7, %r33, %r34;
	shl.b32 	%r35, %r4, 7;
	mov.u32 	%r36, _ZZ11mult_sharedPiS_S_iE1b;
	add.s32 	%r37, %r36, %r35;
	shl.b32 	%r38, %r1, 2;
	add.s32 	%r8, %r37, %r38;
	mad.lo.s32 	%r9, %r1, -124, %r33;
	mad.lo.s32 	%r10, %r4, -124, %r37;
	neg.s32 	%r140, %r24;
	add.s32 	%r139, %r4, %r6;
	mad.lo.s32 	%r39, %r1, %r24, %r4;
	add.s32 	%r138, %r39, %r3;
	shl.b32 	%r14, %r24, 5;
	cvta.to.global.u64 	%rd1, %rd3;
	cvta.to.global.u64 	%rd2, %rd4;
	mov.b32 	%r141, 0;
$L__BB1_2:
	mul.wide.u32 	%rd6, %r139, 4;
	add.s64 	%rd7, %rd1, %rd6;
	ld.global.u32 	%r40, [%rd7];
	st.shared.u32 	[%r7], %r40;
	mul.wide.u32 	%rd8, %r138, 4;
	add.s64 	%rd9, %rd2, %rd8;
	ld.global.u32 	%r41, [%rd9];
	st.shared.u32 	[%r8], %r41;
	bar.sync 	0;
	ld.shared.u32 	%r42, [%r9];
	ld.shared.u32 	%r43, [%r10];
	mad.lo.s32 	%r44, %r43, %r42, %r141;
	ld.shared.u32 	%r45, [%r9+128];
	ld.shared.u32 	%r46, [%r10+128];
	mad.lo.s32 	%r47, %r46, %r45, %r44;
	ld.shared.u32 	%r48, [%r9+256];
	ld.shared.u32 	%r49, [%r10+256];
	mad.lo.s32 	%r50, %r49, %r48, %r47;
	ld.shared.u32 	%r51, [%r9+384];
	ld.shared.u32 	%r52, [%r10+384];
	mad.lo.s32 	%r53, %r52, %r51, %r50;
	ld.shared.u32 	%r54, [%r9+512];
	ld.shared.u32 	%r55, [%r10+512];
	mad.lo.s32 	%r56, %r55, %r54, %r53;
	ld.shared.u32 	%r57, [%r9+640];
	ld.shared.u32 	%r58, [%r10+640];
	mad.lo.s32 	%r59, %r58, %r57, %r56;
	ld.shared.u32 	%r60, [%r9+768];
	ld.shared.u32 	%r61, [%r10+768];
	mad.lo.s32 	%r62, %r61, %r60, %r59;
	ld.shared.u32 	%r63, [%r9+896];
	ld.shared.u32 	%r64, [%r10+896];
	mad.lo.s32 	%r65, %r64, %r63, %r62;
	ld.shared.u32 	%r66, [%r9+1024];
	ld.shared.u32 	%r67, [%r10+1024];
	mad.lo.s32 	%r68, %r67, %r66, %r65;
	ld.shared.u32 	%r69, [%r9+1152];
	ld.shared.u32 	%r70, [%r10+1152];
	mad.lo.s32 	%r71, %r70, %r69, %r68;
	ld.shared.u32 	%r72, [%r9+1280];
	ld.shared.u32 	%r73, [%r10+1280];
	mad.lo.s32 	%r74, %r73, %r72, %r71;
	ld.shared.u32 	%r75, [%r9+1408];
	ld.shared.u32 	%r76, [%r10+1408];
	mad.lo.s32 	%r77, %r76, %r75, %r74;
	ld.shared.u32 	%r78, [%r9+1536];
	ld.shared.u32 	%r79, [%r10+1536];
	mad.lo.s32 	%r80, %r79, %r78, %r77;
	ld.shared.u32 	%r81, [%r9+1664];
	ld.shared.u32 	%r82, [%r10+1664];
	mad.lo.s32 	%r83, %r82, %r81, %r80;
	ld.shared.u32 	%r84, [%r9+1792];
	ld.shared.u32 	%r85, [%r10+1792];
	mad.lo.s32 	%r86, %r85, %r84, %r83;
	ld.shared.u32 	%r87, [%r9+1920];
	ld.shared.u32 	%r88, [%r10+1920];
	mad.lo.s32 	%r89, %r88, %r87, %r86;
	ld.shared.u32 	%r90, [%r9+2048];
	ld.shared.u32 	%r91, [%r10+2048];
	mad.lo.s32 	%r92, %r91, %r90, %r89;
	ld.shared.u32 	%r93, [%r9+2176];
	ld.shared.u32 	%r94, [%r10+2176];
	mad.lo.s32 	%r95, %r94, %r93, %r92;
	ld.shared.u32 	%r96, [%r9+2304];
	ld.shared.u32 	%r97, [%r10+2304];
	mad.lo.s32 	%r98, %r97, %r96, %r95;
	ld.shared.u32 	%r99, [%r9+2432];
	ld.shared.u32 	%r100, [%r10+2432];
	mad.lo.s32 	%r101, %r100, %r99, %r98;
	ld.shared.u32 	%r102, [%r9+2560];
	ld.shared.u32 	%r103, [%r10+2560];
	mad.lo.s32 	%r104, %r103, %r102, %r101;
	ld.shared.u32 	%r105, [%r9+2688];
	ld.shared.u32 	%r106, [%r10+2688];
	mad.lo.s32 	%r107, %r106, %r105, %r104;
	ld.shared.u32 	%r108, [%r9+2816];
	ld.shared.u32 	%r109, [%r10+2816];
	mad.lo.s32 	%r110, %r109, %r108, %r107;
	ld.shared.u32 	%r111, [%r9+2944];
	ld.shared.u32 	%r112, [%r10+2944];
	mad.lo.s32 	%r113, %r112, %r111, %r110;
	ld.shared.u32 	%r114, [%r9+3072];
	ld.shared.u32 	%r115, [%r10+3072];
	mad.lo.s32 	%r116, %r115, %r114, %r113;
	ld.shared.u32 	%r117, [%r9+3200];
	ld.shared.u32 	%r118, [%r10+3200];
	mad.lo.s32 	%r119, %r118, %r117, %r116;
	ld.shared.u32 	%r120, [%r9+3328];
	ld.shared.u32 	%r121, [%r10+3328];
	mad.lo.s32 	%r122, %r121, %r120, %r119;
	ld.shared.u32 	%r123, [%r9+3456];
	ld.shared.u32 	%r124, [%r10+3456];
	mad.lo.s32 	%r125, %r124, %r123, %r122;
	ld.shared.u32 	%r126, [%r9+3584];
	ld.shared.u32 	%r127, [%r10+3584];
	mad.lo.s32 	%r128, %r127, %r126, %r125;
	ld.shared.u32 	%r129, [%r9+3712];
	ld.shared.u32 	%r130, [%r10+3712];
	mad.lo.s32 	%r131, %r130, %r129, %r128;
	ld.shared.u32 	%r132, [%r9+3840];
	ld.shared.u32 	%r133, [%r10+3840];
	mad.lo.s32 	%r134, %r133, %r132, %r131;
	ld.shared.u32 	%r135, [%r9+3968];
	ld.shared.u32 	%r136, [%r10+3968];
	mad.lo.s32 	%r141, %r136, %r135, %r134;
	bar.sync 	0;
	add.s32 	%r140, %r140, 1;
	setp.ne.s32 	%p2, %r140, 0;
	add.s32 	%r139, %r139, 32;
	add.s32 	%r138, %r138, %r14;
	@%p2 bra 	$L__BB1_2;
	add.s32 	%r137, %r6, %r28;
	cvta.to.global.u64 	%rd10, %rd5;
	mul.wide.s32 	%rd11, %r137, 4;
	add.s64 	%rd12, %rd10, %rd11;
	st.global.u32 	[%rd12], %r141;
$L__BB1_4:
	ret;

}


// ===== COMPILED SASS (sm_100) =====

	.target	sm_100

	.elftype	@"ET_EXEC"


//--------------------- .note.nv.tkinfo           --------------------------
	.section	.note.nv.tkinfo,"",@"SHT_NOTE"
	.sectionflags	@"SHF_NOTE_NV_TKINFO"
	.tkinfo
        /*0018*/ 	.word	0x00000002
        /*0030*/ 	.string	""
        /*0030*/ 	.string	"ptxas"
        /*0030*/ 	.string	"Cuda compilation tools, release 13.0, V13.0.88"
        /*0030*/ 	.string	"Build cuda_13.0.r13.0/compiler.36424714_0"
        /*0030*/ 	.string	"-arch sm_100 -m 64 "



//--------------------- .note.nv.cuinfo           --------------------------
	.section	.note.nv.cuinfo,"",@"SHT_NOTE"
	.sectionflags	@"SHF_NOTE_NV_CUINFO"
        /*0018*/ 	.short	0x0002
        /*001a*/ 	.short	0x0064
        /*001c*/ 	.short	0x0082
	.zero		2


//--------------------- .nv.info                  --------------------------
	.section	.nv.info,"",@"SHT_CUDA_INFO"
	.align	4


	//----- nvinfo : EIATTR_REGCOUNT
	.align		4
        /*0000*/ 	.byte	0x04, 0x2f
        /*0002*/ 	.short	(.L_1 - .L_0)
	.align		4
.L_0:
        /*0004*/ 	.word	index@(_Z11mult_globalPiS_S_i)
        /*0008*/ 	.word	0x00000018


	//----- nvinfo : EIATTR_FRAME_SIZE
	.align		4
.L_1:
        /*000c*/ 	.byte	0x04, 0x11
        /*000e*/ 	.short	(.L_3 - .L_2)
	.align		4
.L_2:
        /*0010*/ 	.word	index@(_Z11mult_globalPiS_S_i)
        /*0014*/ 	.word	0x00000000


	//----- nvinfo : EIATTR_REGCOUNT
	.align		4
.L_3:
        /*0018*/ 	.byte	0x04, 0x2f
        /*001a*/ 	.short	(.L_5 - .L_4)
	.align		4
.L_4:
        /*001c*/ 	.word	index@(_Z11mult_sharedPiS_S_i)
        /*0020*/ 	.word	0x0000001f


	//----- nvinfo : EIATTR_FRAME_SIZE
	.align		4
.L_5:
        /*0024*/ 	.byte	0x04, 0x11
        /*0026*/ 	.short	(.L_7 - .L_6)
	.align		4
.L_6:
        /*0028*/ 	.word	index@(_Z11mult_sharedPiS_S_i)
        /*002c*/ 	.word	0x00000000


	//----- nvinfo : EIATTR_MIN_STACK_SIZE
	.align		4
.L_7:
        /*0030*/ 	.byte	0x04, 0x12
        /*0032*/ 	.short	(.L_9 - .L_8)
	.align		4
.L_8:
        /*0034*/ 	.word	index@(_Z11mult_sharedPiS_S_i)
        /*0038*/ 	.word	0x00000000


	//----- nvinfo : EIATTR_MIN_STACK_SIZE
	.align		4
.L_9:
        /*003c*/ 	.byte	0x04, 0x12
        /*003e*/ 	.short	(.L_11 - .L_10)
	.align		4
.L_10:
        /*0040*/ 	.word	index@(_Z11mult_globalPiS_S_i)
        /*0044*/ 	.word	0x00000000
.L_11:


//--------------------- .nv.compat                --------------------------
	.section	.nv.compat,"",@"SHT_CUDA_COMPAT_INFO"
	.align	4
        /*0000*/ 	.byte	0x02, 0x09, 0x00, 0x00, 0x02, 0x02, 0x01, 0x00, 0x02, 0x05, 0x05, 0x00, 0x03, 0x07, 0x01, 0x01
        /*0010*/ 	.byte	0x02, 0x03, 0x00, 0x00, 0x02, 0x06, 0x01, 0x00, 0x04, 0x0b, 0x08, 0x00, 0x09, 0x00, 0x00, 0x00
        /*0020*/ 	.byte	0x00, 0x00, 0x00, 0x00


//--------------------- .nv.info._Z11mult_sharedPiS_S_i --------------------------
	.section	.nv.info._Z11mult_sharedPiS_S_i,"",@"SHT_CUDA_INFO"
	.sectionflags	@""
	.align	4


	//----- nvinfo : EIATTR_CUDA_API_VERSION
	.align		4
        /*0000*/ 	.byte	0x04, 0x37
        /*0002*/ 	.short	(.L_13 - .L_12)
.L_12:
        /*0004*/ 	.word	0x00000082


	//----- nvinfo : EIATTR_KPARAM_INFO
	.align		4
.L_13:
        /*0008*/ 	.byte	0x04, 0x17
        /*000a*/ 	.short	(.L_15 - .L_14)
.L_14:
        /*000c*/ 	.word	0x00000000
        /*0010*/ 	.short	0x0003
        /*0012*/ 	.short	0x0018
        /*0014*/ 	.byte	0x00, 0xf0, 0x11, 0x00


	//----- nvinfo : EIATTR_KPARAM_INFO
	.align		4
.L_15:
        /*0018*/ 	.byte	0x04, 0x17
        /*001a*/ 	.short	(.L_17 - .L_16)
.L_16:
        /*001c*/ 	.word	0x00000000
        /*0020*/ 	.short	0x0002
        /*0022*/ 	.short	0x0010
        /*0024*/ 	.byte	0x00, 0xf5, 0x21, 0x00


	//----- nvinfo : EIATTR_KPARAM_INFO
	.align		4
.L_17:
        /*0028*/ 	.byte	0x04, 0x17
        /*002a*/ 	.short	(.L_19 - .L_18)
.L_18:
        /*002c*/ 	.word	0x00000000
        /*0030*/ 	.short	0x0001
        /*0032*/ 	.short	0x0008
        /*0034*/ 	.byte	0x00, 0xf5, 0x21, 0x00


	//----- nvinfo : EIATTR_KPARAM_INFO
	.align		4
.L_19:
        /*0038*/ 	.byte	0x04, 0x17
        /*003a*/ 	.short	(.L_21 - .L_20)
.L_20:
        /*003c*/ 	.word	0x00000000
        /*0040*/ 	.short	0x0000
        /*0042*/ 	.short	0x0000
        /*0044*/ 	.byte	0x00, 0xf5, 0x21, 0x00


	//----- nvinfo : EIATTR_SPARSE_MMA_MASK
	.align		4
.L_21:
        /*0048*/ 	.byte	0x03, 0x50
        /*004a*/ 	.short	0x0000


	//----- nvinfo : EIATTR_MAXREG_COUNT
	.align		4
        /*004c*/ 	.byte	0x03, 0x1b
        /*004e*/ 	.short	0x00ff


	//----- nvinfo : EIATTR_NUM_BARRIERS
	.align		4
        /*0050*/ 	.byte	0x02, 0x4c
        /*0052*/ 	.byte	0x01
	.zero		1


	//----- nvinfo : EIATTR_MERCURY_ISA_VERSION
	.align		4
        /*0054*/ 	.byte	0x03, 0x5f
        /*0056*/ 	.short	0x0101


	//----- nvinfo : EIATTR_VRC_CTA_INIT_COUNT
	.align		4
        /*0058*/ 	.byte	0x02, 0x4a
	.zero		1
	.zero		1


	//----- nvinfo : EIATTR_EXIT_INSTR_OFFSETS
	.align		4
        /*005c*/ 	.byte	0x04, 0x1c
        /*005e*/ 	.short	(.L_23 - .L_22)


	//   ....[0]....
.L_22:
        /*0060*/ 	.word	0x000000a0


	//   ....[1]....
        /*0064*/ 	.word	0x000008f0


	//----- nvinfo : EIATTR_CBANK_PARAM_SIZE
	.align		4
.L_23:
        /*0068*/ 	.byte	0x03, 0x19
        /*006a*/ 	.short	0x001c


	//----- nvinfo : EIATTR_PARAM_CBANK
	.align		4
        /*006c*/ 	.byte	0x04, 0x0a
        /*006e*/ 	.short	(.L_25 - .L_24)
	.align		4
.L_24:
        /*0070*/ 	.word	index@(.nv.constant0._Z11mult_sharedPiS_S_i)
        /*0074*/ 	.short	0x0380
        /*0076*/ 	.short	0x001c


	//----- nvinfo : EIATTR_SW_WAR
	.align		4
.L_25:
        /*0078*/ 	.byte	0x04, 0x36
        /*007a*/ 	.short	(.L_27 - .L_26)
.L_26:
        /*007c*/ 	.word	0x00000008
.L_27:


//--------------------- .nv.info._Z11mult_globalPiS_S_i --------------------------
	.section	.nv.info._Z11mult_globalPiS_S_i,"",@"SHT_CUDA_INFO"
	.sectionflags	@""
	.align	4


	//----- nvinfo : EIATTR_CUDA_API_VERSION
	.align		4
        /*0000*/ 	.byte	0x04, 0x37
        /*0002*/ 	.short	(.L_29 - .L_28)
.L_28:
        /*0004*/ 	.word	0x00000082


	//----- nvinfo : EIATTR_KPARAM_INFO
	.align		4
.L_29:
        /*0008*/ 	.byte	0x04, 0x17
        /*000a*/ 	.short	(.L_31 - .L_30)
.L_30:
        /*000c*/ 	.word	0x00000000
        /*0010*/ 	.short	0x0003
        /*0012*/ 	.short	0x0018
        /*0014*/ 	.byte	0x00, 0xf0, 0x11, 0x00


	//----- nvinfo : EIATTR_KPARAM_INFO
	.align		4
.L_31:
        /*0018*/ 	.byte	0x04, 0x17
        /*001a*/ 	.short	(.L_33 - .L_32)
.L_32:
        /*001c*/ 	.word	0x00000000
        /*0020*/ 	.short	0x0002
        /*0022*/ 	.short	0x0010
        /*0024*/ 	.byte	0x00, 0xf5, 0x21, 0x00


	//----- nvinfo : EIATTR_KPARAM_INFO
	.align		4
.L_33:
        /*0028*/ 	.byte	0x04, 0x17
        /*002a*/ 	.short	(.L_35 - .L_34)
.L_34:
        /*002c*/ 	.word	0x00000000
        /*0030*/ 	.short	0x0001
        /*0032*/ 	.short	0x0008
        /*0034*/ 	.byte	0x00, 0xf5, 0x21, 0x00


	//----- nvinfo : EIATTR_KPARAM_INFO
	.align		4
.L_35:
        /*0038*/ 	.byte	0x04, 0x17
        /*003a*/ 	.short	(.L_37 - .L_36)
.L_36:
        /*003c*/ 	.word	0x00000000
        /*0040*/ 	.short	0x0000
        /*0042*/ 	.short	0x0000
        /*0044*/ 	.byte	0x00, 0xf5, 0x21, 0x00


	//----- nvinfo : EIATTR_SPARSE_MMA_MASK
	.align		4
.L_37:
        /*0048*/ 	.byte	0x03, 0x50
        /*004a*/ 	.short	0x0000


	//----- nvinfo : EIATTR_MAXREG_COUNT
	.align		4
        /*004c*/ 	.byte	0x03, 0x1b
        /*004e*/ 	.short	0x00ff


	//----- nvinfo : EIATTR_MERCURY_ISA_VERSION
	.align		4
        /*0050*/ 	.byte	0x03, 0x5f
        /*0052*/ 	.short	0x0101


	//----- nvinfo : EIATTR_VRC_CTA_INIT_COUNT
	.align		4
        /*0054*/ 	.byte	0x02, 0x4a
	.zero		1
	.zero		1


	//----- nvinfo : EIATTR_EXIT_INSTR_OFFSETS
	.align		4
        /*0058*/ 	.byte	0x04, 0x1c
        /*005a*/ 	.short	(.L_39 - .L_38)


	//   ....[0]....
.L_38:
        /*005c*/ 	.word	0x000000e0


	//   ....[1]....
        /*0060*/ 	.word	0x00000660


	//   ....[2]....
        /*0064*/ 	.word	0x000008d0


	//   ....[3]....
        /*0068*/ 	.word	0x00000a90


	//   ....[4]....
        /*006c*/ 	.word	0x00000b40


	//----- nvinfo : EIATTR_CBANK_PARAM_SIZE
	.align		4
.L_39:
        /*0070*/ 	.byte	0x03, 0x19
        /*0072*/ 	.short	0x001c


	//----- nvinfo : EIATTR_PARAM_CBANK
	.align		4
        /*0074*/ 	.byte	0x04, 0x0a
        /*0076*/ 	.short	(.L_41 - .L_40)
	.align		4
.L_40:
        /*0078*/ 	.word	index@(.nv.constant0._Z11mult_globalPiS_S_i)
        /*007c*/ 	.short	0x0380
        /*007e*/ 	.short	0x001c


	//----- nvinfo : EIATTR_SW_WAR
	.align		4
.L_41:
        /*0080*/ 	.byte	0x04, 0x36
        /*0082*/ 	.short	(.L_43 - .L_42)
.L_42:
        /*0084*/ 	.word	0x00000008
.L_43:


//--------------------- .nv.callgraph             --------------------------
	.section	.nv.callgraph,"",@"SHT_CUDA_CALLGRAPH"
	.align	4
	.sectionentsize	8
	.align		4
        /*0000*/ 	.word	0x00000000
	.align		4
        /*0004*/ 	.word	0xffffffff
	.align		4
        /*0008*/ 	.word	0x00000000
	.align		4
        /*000c*/ 	.word	0xfffffffe
	.align		4
        /*0010*/ 	.word	0x00000000
	.align		4
        /*0014*/ 	.word	0xfffffffd
	.align		4
        /*0018*/ 	.word	0x00000000
	.align		4
        /*001c*/ 	.word	0xfffffffc


//--------------------- .text._Z11mult_sharedPiS_S_i --------------------------
	.section	.text._Z11mult_sharedPiS_S_i,"ax",@progbits
	.align	128
        .global         _Z11mult_sharedPiS_S_i
        .type           _Z11mult_sharedPiS_S_i,@function
        .size           _Z11mult_sharedPiS_S_i,(.L_x_7 - _Z11mult_sharedPiS_S_i)
        .other          _Z11mult_sharedPiS_S_i,@"STO_CUDA_ENTRY STV_DEFAULT"
_Z11mult_sharedPiS_S_i:
.text._Z11mult_sharedPiS_S_i:
[----:B------:R-:W-:Y:S01]  /*0000*/  LDC R1, c[0x0][0x37c] ;  /* 0x0000df00ff017b82 */ /* 0x000fe20000000800 */
[----:B------:R-:W0:Y:S07]  /*0010*/  S2R R7, SR_CTAID.X ;  /* 0x0000000000077919 */ /* 0x000e2e0000002500 */
[----:B------:R-:W1:Y:S01]  /*0020*/  LDC R0, c[0x0][0x398] ;  /* 0x0000e600ff007b82 */ /* 0x000e620000000800 */
[----:B------:R-:W0:Y:S01]  /*0030*/  S2R R11, SR_TID.X ;  /* 0x00000000000b7919 */ /* 0x000e220000002100 */
[----:B------:R-:W2:Y:S01]  /*0040*/  S2R R8, SR_CTAID.Y ;  /* 0x0000000000087919 */ /* 0x000ea20000002600 */
[----:B------:R-:W2:Y:S01]  /*0050*/  S2R R9, SR_TID.Y ;  /* 0x0000000000097919 */ /* 0x000ea20000002200 */
[----:B0-----:R-:W-:-:S02]  /*0060*/  LEA R7, R7, R11, 0x5 ;  /* 0x0000000b07077211 */ /* 0x001fc400078e28ff */
[----:B--2---:R-:W-:-:S04]  /*0070*/  LEA R6, R8, R9, 0x5 ;  /* 0x0000000908067211 */ /* 0x004fc800078e28ff */
[----:B------:R-:W-:-:S04]  /*0080*/  VIMNMX R3, PT, PT, R7, R6, !PT ;  /* 0x0000000607037248 */ /* 0x000fc80007fe0100 */
[----:B-1----:R-:W-:-:S13]  /*0090*/  ISETP.GE.AND P0, PT, R3, R0, PT ;  /* 0x000000000300720c */ /* 0x002fda0003f06270 */
[----:B------:R-:W-:Y:S05]  /*00a0*/  @P0 EXIT ;  /* 0x000000000000094d */ /* 0x000fea0003800000 */
[----:B------:R-:W0:Y:S01]  /*00b0*/  S2UR UR6, SR_CgaCtaId ;  /* 0x00000000000679c3 */ /* 0x000e220000008800 */
[----:B------:R-:W-:Y:S01]  /*00c0*/  UMOV UR4, 0x400 ;  /* 0x0000040000047882 */ /* 0x000fe20000000000 */
[----:B------:R-:W-:Y:S01]  /*00d0*/  IMAD R13, R11, R0, R9 ;  /* 0x000000000b0d7224 */ /* 0x000fe200078e0209 */
[----:B------:R-:W-:Y:S01]  /*00e0*/  UIADD3 UR5, UPT, UPT, UR4, 0x1000, URZ ;  /* 0x0000100004057890 */ /* 0x000fe2000fffe0ff */
[----:B------:R-:W-:Y:S01]  /*00f0*/  HFMA2 R15, -RZ, RZ, 0, 0 ;  /* 0x00000000ff0f7431 */ /* 0x000fe200000001ff */
[----:B------:R-:W-:Y:S02]  /*0100*/  IADD3 R14, PT, PT, -R0, RZ, RZ ;  /* 0x000000ff000e7210 */ /* 0x000fe40007ffe1ff */
[----:B------:R-:W-:Y:S01]  /*0110*/  LEA R13, R8, R13, 0x5 ;  /* 0x0000000d080d7211 */ /* 0x000fe200078e28ff */
[----:B------:R-:W1:Y:S08]  /*0120*/  LDC.64 R2, c[0x0][0x380] ;  /* 0x0000e000ff027b82 */ /* 0x000e700000000a00 */
[----:B------:R-:W2:Y:S01]  /*0130*/  LDC.64 R4, c[0x0][0x388] ;  /* 0x0000e200ff047b82 */ /* 0x000ea20000000a00 */
[----:B0-----:R-:W-:-:S02]  /*0140*/  ULEA UR4, UR6, UR4, 0x18 ;  /* 0x0000000406047291 */ /* 0x001fc4000f8ec0ff */
[----:B------:R-:W-:Y:S01]  /*0150*/  ULEA UR5, UR6, UR5, 0x18 ;  /* 0x0000000506057291 */ /* 0x000fe2000f8ec0ff */
[----:B------:R-:W0:Y:S03]  /*0160*/  LDCU.64 UR6, c[0x0][0x358] ;  /* 0x00006b00ff0677ac */ /* 0x000e260008000a00 */
[----:B------:R-:W-:Y:S02]  /*0170*/  LEA R10, R11, UR4, 0x7 ;  /* 0x000000040b0a7c11 */ /* 0x000fe4000f8e38ff */
[C---:B------:R-:W-:Y:S02]  /*0180*/  LEA R12, R9.reuse, UR5, 0x7 ;  /* 0x00000005090c7c11 */ /* 0x040fe4000f8e38ff */
[----:B------:R-:W-:Y:S01]  /*0190*/  LEA R8, R9, R10, 0x2 ;  /* 0x0000000a09087211 */ /* 0x000fe200078e10ff */
[C---:B------:R-:W-:Y:S01]  /*01a0*/  IMAD R10, R11.reuse, -0x7c, R10 ;  /* 0xffffff840b0a7824 */ /* 0x040fe200078e020a */
[----:B------:R-:W-:Y:S01]  /*01b0*/  LEA R11, R11, R12, 0x2 ;  /* 0x0000000c0b0b7211 */ /* 0x000fe200078e10ff */
[----:B------:R-:W-:-:S02]  /*01c0*/  IMAD R12, R9, -0x7c, R12 ;  /* 0xffffff84090c7824 */ /* 0x000fc400078e020c */
[----:B------:R-:W-:-:S07]  /*01d0*/  IMAD R9, R7, R0, R9 ;  /* 0x0000000007097224 */ /* 0x000fce00078e0209 */
.L_x_0:
[----:B-1----:R-:W-:-:S04]  /*01e0*/  IMAD.WIDE.U32 R16, R9, 0x4, R2 ;  /* 0x0000000409107825 */ /* 0x002fc800078e0002 */
[----:B--2---:R-:W-:Y:S02]  /*01f0*/  IMAD.WIDE.U32 R18, R13, 0x4, R4 ;  /* 0x000000040d127825 */ /* 0x004fe400078e0004 */
[----:B0-----:R-:W2:Y:S04]  /*0200*/  LDG.E R17, desc[UR6][R16.64] ;  /* 0x0000000610117981 */ /* 0x001ea8000c1e1900 */
[----:B------:R-:W3:Y:S01]  /*0210*/  LDG.E R18, desc[UR6][R18.64] ;  /* 0x0000000612127981 */ /* 0x000ee2000c1e1900 */
[----:B------:R-:W-:Y:S02]  /*0220*/  IADD3 R14, PT, PT, R14, 0x1, RZ ;  /* 0x000000010e0e7810 */ /* 0x000fe40007ffe0ff */
[----:B------:R-:W-:Y:S02]  /*0230*/  IADD3 R9, PT, PT, R9, 0x20, RZ ;  /* 0x0000002009097810 */ /* 0x000fe40007ffe0ff */
[----:B------:R-:W-:-:S02]  /*0240*/  ISETP.NE.AND P0, PT, R14, RZ, PT ;  /* 0x000000ff0e00720c */ /* 0x000fc40003f05270 */
[----:B------:R-:W-:Y:S01]  /*0250*/  LEA R13, R0, R13, 0x5 ;  /* 0x0000000d000d7211 */ /* 0x000fe200078e28ff */
[----:B--2---:R-:W-:Y:S04]  /*0260*/  STS [R8], R17 ;  /* 0x0000001108007388 */ /* 0x004fe80000000800 */
[----:B---3--:R-:W-:Y:S01]  /*0270*/  STS [R11], R18 ;  /* 0x000000120b007388 */ /* 0x008fe20000000800 */
[----:B------:R-:W-:Y:S06]  /*0280*/  BAR.SYNC.DEFER_BLOCKING 0x0 ;  /* 0x0000000000007b1d */ /* 0x000fec0000010000 */
[----:B------:R-:W-:Y:S04]  /*0290*/  LDS R20, [R10] ;  /* 0x000000000a147984 */ /* 0x000fe80000000800 */
[----:B------:R-:W0:Y:S04]  /*02a0*/  LDS R26, [R12] ;  /* 0x000000000c1a7984 */ /* 0x000e280000000800 */
[----:B------:R-:W-:Y:S04]  /*02b0*/  LDS R27, [R10+0x80] ;  /* 0x000080000a1b7984 */ /* 0x000fe80000000800 */
[----:B------:R-:W1:Y:S04]  /*02c0*/  LDS R28, [R12+0x80] ;  /* 0x000080000c1c7984 */ /* 0x000e680000000800 */
[----:B------:R-:W-:Y:S04]  /*02d0*/  LDS R21, [R10+0x100] ;  /* 0x000100000a157984 */ /* 0x000fe80000000800 */
[----:B------:R-:W2:Y:S04]  /*02e0*/  LDS R22, [R12+0x100] ;  /* 0x000100000c167984 */ /* 0x000ea80000000800 */
[----:B------:R-:W-:Y:S04]  /*02f0*/  LDS R24, [R10+0x180] ;  /* 0x000180000a187984 */ /* 0x000fe80000000800 */
[----:B------:R-:W3:Y:S04]  /*0300*/  LDS R23, [R12+0x180] ;  /* 0x000180000c177984 */ /* 0x000ee80000000800 */
[----:B------:R-:W-:Y:S04]  /*0310*/  LDS R16, [R10+0x200] ;  /* 0x000200000a107984 */ /* 0x000fe80000000800 */
[----:B------:R-:W4:Y:S04]  /*0320*/  LDS R25, [R12+0x200] ;  /* 0x000200000c197984 */ /* 0x000f280000000800 */
[----:B------:R-:W-:Y:S01]  /*0330*/  LDS R17, [R10+0x280] ;  /* 0x000280000a117984 */ /* 0x000fe20000000800 */
[----:B0-----:R-:W-:-:S03]  /*0340*/  IMAD R20, R20, R26, R15 ;  /* 0x0000001a14147224 */ /* 0x001fc600078e020f */
[----:B------:R-:W0:Y:S04]  /*0350*/  LDS R18, [R12+0x280] ;  /* 0x000280000c127984 */ /* 0x000e280000000800 */
[----:B------:R-:W-:Y:S01]  /*0360*/  LDS R19, [R10+0x300] ;  /* 0x000300000a137984 */ /* 0x000fe20000000800 */
[----:B-1----:R-:W-:-:S03]  /*0370*/  IMAD R27, R27, R28, R20 ;  /* 0x0000001c1b1b7224 */ /* 0x002fc600078e0214 */
[----:B------:R-:W-:Y:S04]  /*0380*/  LDS R15, [R10+0x480] ;  /* 0x000480000a0f7984 */ /* 0x000fe80000000800 */
[----:B------:R-:W1:Y:S01]  /*0390*/  LDS R20, [R12+0x300] ;  /* 0x000300000c147984 */ /* 0x000e620000000800 */
[----:B--2---:R-:W-:-:S03]  /*03a0*/  IMAD R27, R21, R22, R27 ;  /* 0x00000016151b7224 */ /* 0x004fc600078e021b */
[----:B------:R-:W-:Y:S04]  /*03b0*/  LDS R21, [R10+0x380] ;  /* 0x000380000a157984 */ /* 0x000fe80000000800 */
[----:B------:R-:W2:Y:S01]  /*03c0*/  LDS R22, [R12+0x380] ;  /* 0x000380000c167984 */ /* 0x000ea20000000800 */
[----:B---3--:R-:W-:-:S03]  /*03d0*/  IMAD R27, R24, R23, R27 ;  /* 0x00000017181b7224 */ /* 0x008fc600078e021b */
[----:B------:R-:W-:Y:S04]  /*03e0*/  LDS R23, [R10+0x400] ;  /* 0x000400000a177984 */ /* 0x000fe80000000800 */
[----:B------:R-:W3:Y:S01]  /*03f0*/  LDS R24, [R12+0x400] ;  /* 0x000400000c187984 */ /* 0x000ee20000000800 */
[----:B----4-:R-:W-:-:S03]  /*0400*/  IMAD R25, R16, R25, R27 ;  /* 0x0000001910197224 */ /* 0x010fc600078e021b */
[----:B------:R-:W4:Y:S01]  /*0410*/  LDS R16, [R12+0x480] ;  /* 0x000480000c107984 */ /* 0x000f220000000800 */
[----:B0-----:R-:W-:-:S03]  /*0420*/  IMAD R25, R17, R18, R25 ;  /* 0x0000001211197224 */ /* 0x001fc600078e0219 */
[----:B------:R-:W-:Y:S04]  /*0430*/  LDS R17, [R10+0x500] ;  /* 0x000500000a117984 */ /* 0x000fe80000000800 */
[----:B------:R-:W0:Y:S01]  /*0440*/  LDS R18, [R12+0x500] ;  /* 0x000500000c127984 */ /* 0x000e220000000800 */
[----:B-1----:R-:W-:-:S03]  /*0450*/  IMAD R25, R19, R20, R25 ;  /* 0x0000001413197224 */ /* 0x002fc600078e0219 */
[----:B------:R-:W-:Y:S04]  /*0460*/  LDS R19, [R10+0x580] ;  /* 0x000580000a137984 */ /* 0x000fe80000000800 */
[----:B------:R-:W1:Y:S01]  /*0470*/  LDS R20, [R12+0x580] ;  /* 0x000580000c147984 */ /* 0x000e620000000800 */
[----:B--2---:R-:W-:-:S03]  /*0480*/  IMAD R25, R21, R22, R25 ;  /* 0x0000001615197224 */ /* 0x004fc600078e0219 */
[----:B------:R-:W-:Y:S04]  /*0490*/  LDS R21, [R10+0x600] ;  /* 0x000600000a157984 */ /* 0x000fe80000000800 */
[----:B------:R-:W2:Y:S01]  /*04a0*/  LDS R22, [R12+0x600] ;  /* 0x000600000c167984 */ /* 0x000ea20000000800 */
[----:B---3--:R-:W-:-:S03]  /*04b0*/  IMAD R25, R23, R24, R25 ;  /* 0x0000001817197224 */ /* 0x008fc600078e0219 */
[----:B------:R-:W-:Y:S01]  /*04c0*/  LDS R23, [R10+0x680] ;  /* 0x000680000a177984 */ /* 0x000fe20000000800 */
[----:B----4-:R-:W-:-:S03]  /*04d0*/  IMAD R25, R15, R16, R25 ;  /* 0x000000100f197224 */ /* 0x010fc600078e0219 */
[----:B------:R-:W3:Y:S04]  /*04e0*/  LDS R24, [R12+0x680] ;  /* 0x000680000c187984 */ /* 0x000ee80000000800 */
[----:B------:R-:W-:Y:S04]  /*04f0*/  LDS R15, [R10+0x700] ;  /* 0x000700000a0f7984 */ /* 0x000fe80000000800 */
        /* <DEDUP_REMOVED lines=52> */
[----:B--2---:R-:W-:-:S04]  /*0840*/  IMAD R19, R22, R21, R19 ;  /* 0x0000001516137224 */ /* 0x004fc800078e0213 */
[----:B---3--:R-:W-:-:S04]  /*0850*/  IMAD R19, R23, R24, R19 ;  /* 0x0000001817137224 */ /* 0x008fc800078e0213 */
[----:B----4-:R-:W-:-:S04]  /*0860*/  IMAD R15, R15, R16, R19 ;  /* 0x000000100f0f7224 */ /* 0x010fc800078e0213 */
[----:B0-----:R-:W-:-:S04]  /*0870*/  IMAD R15, R17, R18, R15 ;  /* 0x00000012110f7224 */ /* 0x001fc800078e020f */
[----:B-1----:R-:W-:Y:S01]  /*0880*/  IMAD R15, R20, R25, R15 ;  /* 0x00000019140f7224 */ /* 0x002fe200078e020f */
[----:B------:R-:W-:Y:S06]  /*0890*/  BAR.SYNC.DEFER_BLOCKING 0x0 ;  /* 0x0000000000007b1d */ /* 0x000fec0000010000 */
[----:B------:R-:W-:Y:S05]  /*08a0*/  @P0 BRA `(.L_x_0) ;  /* 0xfffffff8004c0947 */ /* 0x000fea000383ffff */
[----:B------:R-:W0:Y:S01]  /*08b0*/  LDC.64 R2, c[0x0][0x390] ;  /* 0x0000e400ff027b82 */ /* 0x000e220000000a00 */
[----:B------:R-:W-:-:S04]  /*08c0*/  IMAD R7, R7, R0, R6 ;  /* 0x0000000007077224 */ /* 0x000fc800078e0206 */
[----:B0-----:R-:W-:-:S05]  /*08d0*/  IMAD.WIDE R2, R7, 0x4, R2 ;  /* 0x0000000407027825 */ /* 0x001fca00078e0202 */
[----:B------:R-:W-:Y:S01]  /*08e0*/  STG.E desc[UR6][R2.64], R15 ;  /* 0x0000000f02007986 */ /* 0x000fe2000c101906 */
[----:B------:R-:W-:Y:S05]  /*08f0*/  EXIT ;  /* 0x000000000000794d */ /* 0x000fea0003800000 */
.L_x_1:
[----:B------:R-:W-:-:S00]  /*0900*/  BRA `(.L_x_1) ;  /* 0xfffffffc00fc7947 */ /* 0x000fc0000383ffff */
[----:B------:R-:W-:-:S00]  /*0910*/  NOP ;  /* 0x0000000000007918 */ /* 0x000fc00000000000 */
        /* <DEDUP_REMOVED lines=14> */
.L_x_7:


//--------------------- .text._Z11mult_globalPiS_S_i --------------------------
	.section	.text._Z11mult_globalPiS_S_i,"ax",@progbits
	.align	128
        .global         _Z11mult_globalPiS_S_i
        .type           _Z11mult_globalPiS_S_i,@function
        .size           _Z11mult_globalPiS_S_i,(.L_x_8 - _Z11mult_globalPiS_S_i)
        .other          _Z11mult_globalPiS_S_i,@"STO_CUDA_ENTRY STV_DEFAULT"
_Z11mult_globalPiS_S_i:
.text._Z11mult_globalPiS_S_i:
[----:B------:R-:W-:Y:S01]  /*0000*/  LDC R1, c[0x0][0x37c] ;  /* 0x0000df00ff017b82 */ /* 0x000fe20000000800 */
[----:B------:R-:W0:Y:S07]  /*0010*/  S2R R3, SR_TID.X ;  /* 0x0000000000037919 */ /* 0x000e2e0000002100 */
[----:B------:R-:W0:Y:S01]  /*0020*/  LDC R0, c[0x0][0x360] ;  /* 0x0000d800ff007b82 */ /* 0x000e220000000800 */
[----:B------:R-:W1:Y:S01]  /*0030*/  LDCU UR18, c[0x0][0x398] ;  /* 0x00007300ff1277ac */ /* 0x000e620008000800 */
[----:B------:R-:W2:Y:S06]  /*0040*/  S2R R2, SR_TID.Y ;  /* 0x0000000000027919 */ /* 0x000eac0000002200 */
[----:B------:R-:W0:Y:S08]  /*0050*/  S2UR UR4, SR_CTAID.X ;  /* 0x00000000000479c3 */ /* 0x000e300000002500 */
[----:B------:R-:W2:Y:S01]  /*0060*/  S2UR UR5, SR_CTAID.Y ;  /* 0x00000000000579c3 */ /* 0x000ea20000002600 */
[----:B-1----:R-:W-:-:S07]  /*0070*/  UISETP.GE.AND UP0, UPT, UR18, 0x1, UPT ;  /* 0x000000011200788c */ /* 0x002fce000bf06270 */
[----:B------:R-:W2:Y:S01]  /*0080*/  LDC R5, c[0x0][0x364] ;  /* 0x0000d900ff057b82 */ /* 0x000ea20000000800 */
[----:B------:R-:W-:Y:S01]  /*0090*/  PLOP3.LUT P0, PT, PT, PT, UP0, 0x80, 0x8 ;  /* 0x000000000008781c */ /* 0x000fe20003f0f008 */
[----:B0-----:R-:W-:Y:S02]  /*00a0*/  IMAD R0, R0, UR4, R3 ;  /* 0x0000000400007c24 */ /* 0x001fe4000f8e0203 */
[----:B--2---:R-:W-:-:S05]  /*00b0*/  IMAD R5, R5, UR5, R2 ;  /* 0x0000000505057c24 */ /* 0x004fca000f8e0202 */
[----:B------:R-:W-:-:S04]  /*00c0*/  VIMNMX R2, PT, PT, R0, R5, !PT ;  /* 0x0000000500027248 */ /* 0x000fc80007fe0100 */
[----:B------:R-:W-:-:S13]  /*00d0*/  ISETP.GE.OR P0, PT, R2, UR18, !P0 ;  /* 0x0000001202007c0c */ /* 0x000fda000c706670 */
[----:B------:R-:W-:Y:S05]  /*00e0*/  @P0 EXIT ;  /* 0x000000000000094d */ /* 0x000fea0003800000 */
[----:B------:R-:W0:Y:S01]  /*00f0*/  LDC.64 R2, c[0x0][0x390] ;  /* 0x0000e400ff027b82 */ /* 0x000e220000000a00 */
[----:B------:R-:W-:Y:S01]  /*0100*/  IMAD R5, R5, UR18, RZ ;  /* 0x0000001205057c24 */ /* 0x000fe2000f8e02ff */
[----:B------:R-:W-:Y:S01]  /*0110*/  UISETP.GE.U32.AND UP0, UPT, UR18, 0x8, UPT ;  /* 0x000000081200788c */ /* 0x000fe2000bf06070 */
[----:B------:R-:W-:Y:S01]  /*0120*/  MOV R4, RZ ;  /* 0x000000ff00047202 */ /* 0x000fe20000000f00 */
[----:B------:R-:W1:Y:S02]  /*0130*/  LDCU.64 UR16, c[0x0][0x358] ;  /* 0x00006b00ff1077ac */ /* 0x000e640008000a00 */
[----:B------:R-:W-:-:S05]  /*0140*/  IADD3 R7, PT, PT, R0, R5, RZ ;  /* 0x0000000500077210 */ /* 0x000fca0007ffe0ff */
[----:B0-----:R-:W-:-:S04]  /*0150*/  IMAD.WIDE R2, R7, 0x4, R2 ;  /* 0x0000000407027825 */ /* 0x001fc800078e0202 */
[----:B------:R-:W-:Y:S01]  /*0160*/  HFMA2 R7, -RZ, RZ, 0, 0 ;  /* 0x00000000ff077431 */ /* 0x000fe200000001ff */
[----:B-1----:R-:W-:Y:S06]  /*0170*/  BRA.U !UP0, `(.L_x_2) ;  /* 0x0000000508307547 */ /* 0x002fec000b800000 */
[----:B------:R-:W0:Y:S01]  /*0180*/  LDCU.128 UR20, c[0x0][0x380] ;  /* 0x00007000ff1477ac */ /* 0x000e220008000c00 */
[----:B------:R-:W-:Y:S01]  /*0190*/  MOV R4, R0 ;  /* 0x0000000000047202 */ /* 0x000fe20000000f00 */
[----:B------:R-:W-:-:S04]  /*01a0*/  ULOP3.LUT UR4, UR18, 0x7ffffff8, URZ, 0xc0, !UPT ;  /* 0x7ffffff812047892 */ /* 0x000fc8000f8ec0ff */
[----:B------:R-:W-:Y:S01]  /*01b0*/  UIADD3 UR4, UPT, UPT, -UR4, URZ, URZ ;  /* 0x000000ff04047290 */ /* 0x000fe2000fffe1ff */
[----:B0-----:R-:W-:Y:S01]  /*01c0*/  MOV R6, UR20 ;  /* 0x0000001400067c02 */ /* 0x001fe20008000f00 */
[----:B------:R-:W-:Y:S01]  /*01d0*/  UIMAD.WIDE.U32 UR6, UR18, 0xc, UR22 ;  /* 0x0000000c120678a5 */ /* 0x000fe2000f8e0016 */
[----:B------:R-:W-:Y:S01]  /*01e0*/  MOV R7, UR21 ;  /* 0x0000001500077c02 */ /* 0x000fe20008000f00 */
[----:B------:R-:W-:Y:S02]  /*01f0*/  UIMAD.WIDE.U32 UR8, UR18, 0x10, UR22 ;  /* 0x00000010120878a5 */ /* 0x000fe4000f8e0016 */
[----:B------:R-:W-:Y:S01]  /*0200*/  UIMAD.WIDE.U32 UR10, UR18, 0x14, UR22 ;  /* 0x00000014120a78a5 */ /* 0x000fe2000f8e0016 */
[----:B------:R-:W-:Y:S01]  /*0210*/  IMAD.WIDE.U32 R6, R5, 0x4, R6 ;  /* 0x0000000405067825 */ /* 0x000fe200078e0006 */
[----:B------:R-:W-:Y:S02]  /*0220*/  UIMAD.WIDE.U32 UR12, UR18, 0x18, UR22 ;  /* 0x00000018120c78a5 */ /* 0x000fe4000f8e0016 */
[----:B------:R-:W-:Y:S01]  /*0230*/  UIMAD.WIDE.U32 UR14, UR18, 0x1c, UR22 ;  /* 0x0000001c120e78a5 */ /* 0x000fe2000f8e0016 */
[----:B------:R-:W-:-:S04]  /*0240*/  IADD3 R6, P0, PT, R6, 0x10, RZ ;  /* 0x0000001006067810 */ /* 0x000fc80007f1e0ff */
[----:B------:R-:W-:Y:S02]  /*0250*/  IADD3.X R9, PT, PT, RZ, R7, RZ, P0, !PT ;  /* 0x00000007ff097210 */ /* 0x000fe400007fe4ff */
[----:B------:R-:W-:-:S07]  /*0260*/  MOV R7, RZ ;  /* 0x000000ff00077202 */ /* 0x000fce0000000f00 */
.L_x_3:
[----:B------:R-:W-:Y:S01]  /*0270*/  HFMA2 R11, -RZ, RZ, 0, 2.384185791015625e-07 ;  /* 0x00000004ff0b7431 */ /* 0x000fe200000001ff */
[----:B------:R-:W-:-:S05]  /*0280*/  MOV R8, R6 ;  /* 0x0000000600087202 */ /* 0x000fca0000000f00 */
[----:B------:R-:W2:Y:S01]  /*0290*/  LDG.E R6, desc[UR16][R8.64+-0x10] ;  /* 0xfffff01008067981 */ /* 0x000ea2000c1e1900 */
[----:B------:R-:W-:-:S06]  /*02a0*/  IMAD.WIDE R10, R4, R11, UR22 ;  /* 0x00000016040a7e25 */ /* 0x000fcc000f8e020b */
[----:B------:R-:W2:Y:S01]  /*02b0*/  LDG.E R10, desc[UR16][R10.64] ;  /* 0x000000100a0a7981 */ /* 0x000ea2000c1e1900 */
[----:B------:R-:W-:-:S06]  /*02c0*/  UIMAD.WIDE.U32 UR20, UR18, 0x4, UR22 ;  /* 0x00000004121478a5 */ /* 0x000fcc000f8e0016 */
[----:B------:R-:W-:Y:S01]  /*02d0*/  MOV R13, UR21 ;  /* 0x00000015000d7c02 */ /* 0x000fe20008000f00 */
[----:B------:R-:W-:Y:S02]  /*02e0*/  IMAD.U32 R12, RZ, RZ, UR20 ;  /* 0x00000014ff0c7e24 */ /* 0x000fe4000f8e00ff */
[----:B--2---:R-:W-:Y:S02]  /*02f0*/  IMAD R15, R6, R10, R7 ;  /* 0x0000000a060f7224 */ /* 0x004fe400078e0207 */
[----:B0-----:R-:W-:-:S03]  /*0300*/  IMAD.WIDE R6, R4, 0x4, R12 ;  /* 0x0000000404067825 */ /* 0x001fc600078e020c */
[----:B------:R0:W-:Y:S04]  /*0310*/  STG.E desc[UR16][R2.64], R15 ;  /* 0x0000000f02007986 */ /* 0x0001e8000c101910 */
[----:B------:R-:W2:Y:S04]  /*0320*/  LDG.E R6, desc[UR16][R6.64] ;  /* 0x0000001006067981 */ /* 0x000ea8000c1e1900 */
[----:B------:R-:W2:Y:S01]  /*0330*/  LDG.E R14, desc[UR16][R8.64+-0xc] ;  /* 0xfffff410080e7981 */ /* 0x000ea2000c1e1900 */
[----:B------:R-:W-:-:S06]  /*0340*/  UIMAD.WIDE.U32 UR20, UR18, 0x8, UR22 ;  /* 0x00000008121478a5 */ /* 0x000fcc000f8e0016 */
[----:B------:R-:W-:Y:S02]  /*0350*/  MOV R12, UR20 ;  /* 0x00000014000c7c02 */ /* 0x000fe40008000f00 */
[----:B------:R-:W-:-:S03]  /*0360*/  MOV R13, UR21 ;  /* 0x00000015000d7c02 */ /* 0x000fc60008000f00 */
[----:B------:R-:W-:-:S04]  /*0370*/  IMAD.WIDE R10, R4, 0x4, R12 ;  /* 0x00000004040a7825 */ /* 0x000fc800078e020c */
[----:B--2---:R-:W-:-:S05]  /*0380*/  IMAD R17, R14, R6, R15 ;  /* 0x000000060e117224 */ /* 0x004fca00078e020f */
[----:B------:R-:W-:Y:S04]  /*0390*/  STG.E desc[UR16][R2.64], R17 ;  /* 0x0000001102007986 */ /* 0x000fe8000c101910 */
[----:B------:R-:W0:Y:S04]  /*03a0*/  LDG.E R10, desc[UR16][R10.64] ;  /* 0x000000100a0a7981 */ /* 0x000e28000c1e1900 */
[----:B------:R-:W0:Y:S01]  /*03b0*/  LDG.E R12, desc[UR16][R8.64+-0x8] ;  /* 0xfffff810080c7981 */ /* 0x000e22000c1e1900 */
[----:B------:R-:W-:-:S05]  /*03c0*/  HFMA2 R13, -RZ, RZ, 0, 2.384185791015625e-07 ;  /* 0x00000004ff0d7431 */ /* 0x000fca00000001ff */
[----:B------:R-:W-:-:S04]  /*03d0*/  IMAD.WIDE R6, R4, R13, UR6 ;  /* 0x0000000604067e25 */ /* 0x000fc8000f8e020d */
[----:B0-----:R-:W-:-:S05]  /*03e0*/  IMAD R15, R12, R10, R17 ;  /* 0x0000000a0c0f7224 */ /* 0x001fca00078e0211 */
[----:B------:R0:W-:Y:S04]  /*03f0*/  STG.E desc[UR16][R2.64], R15 ;  /* 0x0000000f02007986 */ /* 0x0001e8000c101910 */
[----:B------:R-:W2:Y:S04]  /*0400*/  LDG.E R6, desc[UR16][R6.64] ;  /* 0x0000001006067981 */ /* 0x000ea8000c1e1900 */
[----:B------:R-:W2:Y:S02]  /*0410*/  LDG.E R12, desc[UR16][R8.64+-0x4] ;  /* 0xfffffc10080c7981 */ /* 0x000ea4000c1e1900 */
[----:B--2---:R-:W-:-:S02]  /*0420*/  IMAD R19, R12, R6, R15 ;  /* 0x000000060c137224 */ /* 0x004fc400078e020f */
[----:B------:R-:W-:-:S03]  /*0430*/  IMAD.WIDE R12, R4, R13, UR8 ;  /* 0x00000008040c7e25 */ /* 0x000fc6000f8e020d */
[----:B------:R1:W-:Y:S04]  /*0440*/  STG.E desc[UR16][R2.64], R19 ;  /* 0x0000001302007986 */ /* 0x0003e8000c101910 */
[----:B------:R-:W2:Y:S04]  /*0450*/  LDG.E R12, desc[UR16][R12.64] ;  /* 0x000000100c0c7981 */ /* 0x000ea8000c1e1900 */
[----:B------:R-:W2:Y:S01]  /*0460*/  LDG.E R10, desc[UR16][R8.64] ;  /* 0x00000010080a7981 */ /* 0x000ea2000c1e1900 */
[----:B------:R-:W-:Y:S01]  /*0470*/  MOV R11, 0x4 ;  /* 0x00000004000b7802 */ /* 0x000fe20000000f00 */
[----:B0-----:R-:W-:-:S02]  /*0480*/  HFMA2 R15, -RZ, RZ, 0, 2.384185791015625e-07 ;  /* 0x00000004ff0f7431 */ /* 0x001fc400000001ff */
[----:B--2---:R-:W-:Y:S02]  /*0490*/  IMAD R17, R10, R12, R19 ;  /* 0x0000000c0a117224 */ /* 0x004fe400078e0213 */
[----:B------:R-:W-:-:S03]  /*04a0*/  IMAD.WIDE R10, R4, R11, UR10 ;  /* 0x0000000a040a7e25 */ /* 0x000fc6000f8e020b */
[----:B------:R0:W-:Y:S04]  /*04b0*/  STG.E desc[UR16][R2.64], R17 ;  /* 0x0000001102007986 */ /* 0x0001e8000c101910 */
[----:B------:R-:W2:Y:S04]  /*04c0*/  LDG.E R10, desc[UR16][R10.64] ;  /* 0x000000100a0a7981 */ /* 0x000ea8000c1e1900 */
[----:B------:R-:W2:Y:S01]  /*04d0*/  LDG.E R6, desc[UR16][R8.64+0x4] ;  /* 0x0000041008067981 */ /* 0x000ea2000c1e1900 */
[----:B------:R-:W-:-:S04]  /*04e0*/  IMAD.WIDE R14, R4, R15, UR12 ;  /* 0x0000000c040e7e25 */ /* 0x000fc8000f8e020f */
[----:B--2---:R-:W-:-:S05]  /*04f0*/  IMAD R21, R6, R10, R17 ;  /* 0x0000000a06157224 */ /* 0x004fca00078e0211 */
[----:B------:R0:W-:Y:S04]  /*0500*/  STG.E desc[UR16][R2.64], R21 ;  /* 0x0000001502007986 */ /* 0x0001e8000c101910 */
[----:B------:R-:W1:Y:S04]  /*0510*/  LDG.E R14, desc[UR16][R14.64] ;  /* 0x000000100e0e7981 */ /* 0x000e68000c1e1900 */
[----:B------:R-:W1:Y:S01]  /*0520*/  LDG.E R6, desc[UR16][R8.64+0x8] ;  /* 0x0000081008067981 */ /* 0x000e62000c1e1900 */
[----:B------:R-:W-:-:S04]  /*0530*/  IMAD.MOV.U32 R13, RZ, RZ, 0x4 ;  /* 0x00000004ff0d7424 */ /* 0x000fc800078e00ff */
[----:B------:R-:W-:-:S04]  /*0540*/  IMAD.WIDE R12, R4, R13, UR14 ;  /* 0x0000000e040c7e25 */ /* 0x000fc8000f8e020d */
[----:B-1----:R-:W-:-:S05]  /*0550*/  IMAD R19, R6, R14, R21 ;  /* 0x0000000e06137224 */ /* 0x002fca00078e0215 */
[----:B------:R0:W-:Y:S04]  /*0560*/  STG.E desc[UR16][R2.64], R19 ;  /* 0x0000001302007986 */ /* 0x0001e8000c101910 */
[----:B------:R-:W2:Y:S04]  /*0570*/  LDG.E R12, desc[UR16][R12.64] ;  /* 0x000000100c0c7981 */ /* 0x000ea8000c1e1900 */
[----:B------:R-:W2:Y:S01]  /*0580*/  LDG.E R6, desc[UR16][R8.64+0xc] ;  /* 0x00000c1008067981 */ /* 0x000ea2000c1e1900 */
[----:B------:R-:W-:-:S04]  /*0590*/  UIADD3 UR4, UPT, UPT, UR4, 0x8, URZ ;  /* 0x0000000804047890 */ /* 0x000fc8000fffe0ff */
[----:B------:R-:W-:Y:S01]  /*05a0*/  UISETP.NE.AND UP0, UPT, UR4, URZ, UPT ;  /* 0x000000ff0400728c */ /* 0x000fe2000bf05270 */
[----:B------:R-:W-:-:S04]  /*05b0*/  MOV R11, UR18 ;  /* 0x00000012000b7c02 */ /* 0x000fc80008000f00 */
[----:B------:R-:W-:Y:S01]  /*05c0*/  LEA R4, R11, R4, 0x3 ;  /* 0x000000040b047211 */ /* 0x000fe200078e18ff */
[----:B--2---:R-:W-:-:S05]  /*05d0*/  IMAD R7, R6, R12, R19 ;  /* 0x0000000c06077224 */ /* 0x004fca00078e0213 */
[----:B------:R0:W-:Y:S01]  /*05e0*/  STG.E desc[UR16][R2.64], R7 ;  /* 0x0000000702007986 */ /* 0x0001e2000c101910 */
[----:B------:R-:W-:-:S04]  /*05f0*/  IADD3 R6, P0, PT, R8, 0x20, RZ ;  /* 0x0000002008067810 */ /* 0x000fc80007f1e0ff */
[----:B------:R-:W-:Y:S01]  /*0600*/  IADD3.X R9, PT, PT, RZ, R9, RZ, P0, !PT ;  /* 0x00000009ff097210 */ /* 0x000fe200007fe4ff */
[----:B------:R-:W-:Y:S08]  /*0610*/  BRA.U UP0, `(.L_x_3) ;  /* 0xfffffffd00147547 */ /* 0x000ff0000b83ffff */
[----:B------:R-:W-:-:S06]  /*0620*/  ULOP3.LUT UR4, UR18, 0x7ffffff8, URZ, 0xc0, !UPT ;  /* 0x7ffffff812047892 */ /* 0x000fcc000f8ec0ff */
[----:B------:R-:W-:-:S07]  /*0630*/  MOV R4, UR4 ;  /* 0x0000000400047c02 */ /* 0x000fce0008000f00 */
.L_x_2:
[----:B------:R-:W-:-:S06]  /*0640*/  ULOP3.LUT UR4, UR18, 0x7, URZ, 0xc0, !UPT ;  /* 0x0000000712047892 */ /* 0x000fcc000f8ec0ff */
[----:B------:R-:W-:-:S13]  /*0650*/  ISETP.NE.AND P0, PT, RZ, UR4, PT ;  /* 0x00000004ff007c0c */ /* 0x000fda000bf05270 */
[----:B------:R-:W-:Y:S05]  /*0660*/  @!P0 EXIT ;  /* 0x000000000000894d */ /* 0x000fea0003800000 */
[----:B------:R-:W-:Y:S02]  /*0670*/  UISETP.GE.U32.AND UP0, UPT, UR4, 0x4, UPT ;  /* 0x000000040400788c */ /* 0x000fe4000bf06070 */
[----:B------:R-:W-:-:S07]  /*0680*/  ULOP3.LUT UR4, UR18, 0x3, URZ, 0xc0, !UPT ;  /* 0x0000000312047892 */ /* 0x000fce000f8ec0ff */
[----:B------:R-:W-:Y:S05]  /*0690*/  BRA.U !UP0, `(.L_x_4) ;  /* 0x0000000108887547 */ /* 0x000fea000b800000 */
[----:B------:R-:W1:Y:S01]  /*06a0*/  LDC.64 R10, c[0x0][0x380] ;  /* 0x0000e000ff0a7b82 */ /* 0x000e620000000a00 */
[----:B------:R-:W-:Y:S01]  /*06b0*/  IADD3 R9, PT, PT, R5, R4, RZ ;  /* 0x0000000405097210 */ /* 0x000fe20007ffe0ff */
[----:B------:R-:W-:Y:S01]  /*06c0*/  IMAD R15, R4, UR18, R0 ;  /* 0x00000012040f7c24 */ /* 0x000fe2000f8e0200 */
[----:B------:R-:W2:Y:S05]  /*06d0*/  LDCU.64 UR6, c[0x0][0x380] ;  /* 0x00007000ff0677ac */ /* 0x000eaa0008000a00 */
[----:B------:R-:W3:Y:S01]  /*06e0*/  LDC.64 R12, c[0x0][0x388] ;  /* 0x0000e200ff0c7b82 */ /* 0x000ee20000000a00 */
[----:B-1----:R-:W-:-:S06]  /*06f0*/  IMAD.WIDE.U32 R10, R9, 0x4, R10 ;  /* 0x00000004090a7825 */ /* 0x002fcc00078e000a */
[----:B------:R-:W4:Y:S01]  /*0700*/  LDG.E R10, desc[UR16][R10.64] ;  /* 0x000000100a0a7981 */ /* 0x000f22000c1e1900 */
[----:B---3--:R-:W-:-:S05]  /*0710*/  IMAD.WIDE R12, R15, 0x4, R12 ;  /* 0x000000040f0c7825 */ /* 0x008fca00078e020c */
[----:B------:R-:W4:Y:S01]  /*0720*/  LDG.E R6, desc[UR16][R12.64] ;  /* 0x000000100c067981 */ /* 0x000f22000c1e1900 */
[----:B------:R-:W-:Y:S02]  /*0730*/  IADD3 R9, P0, PT, R5, R4, RZ ;  /* 0x0000000405097210 */ /* 0x000fe40007f1e0ff */
[----:B0-----:R-:W-:Y:S02]  /*0740*/  MOV R17, UR18 ;  /* 0x0000001200117c02 */ /* 0x001fe40008000f00 */
[----:B------:R-:W-:Y:S02]  /*0750*/  IADD3.X R14, PT, PT, RZ, RZ, RZ, P0, !PT ;  /* 0x000000ffff0e7210 */ /* 0x000fe400007fe4ff */
[----:B--2---:R-:W-:-:S04]  /*0760*/  LEA R8, P0, R9, UR6, 0x2 ;  /* 0x0000000609087c11 */ /* 0x004fc8000f8010ff */
[----:B------:R-:W-:Y:S01]  /*0770*/  LEA.HI.X R9, R9, UR7, R14, 0x2, P0 ;  /* 0x0000000709097c11 */ /* 0x000fe200080f140e */
[----:B----4-:R-:W-:Y:S02]  /*0780*/  IMAD R15, R10, R6, R7 ;  /* 0x000000060a0f7224 */ /* 0x010fe400078e0207 */
[----:B------:R-:W-:-:S03]  /*0790*/  IMAD.WIDE.U32 R6, R17, 0x4, R12 ;  /* 0x0000000411067825 */ /* 0x000fc600078e000c */
[----:B------:R1:W-:Y:S04]  /*07a0*/  STG.E desc[UR16][R2.64], R15 ;  /* 0x0000000f02007986 */ /* 0x0003e8000c101910 */
[----:B------:R-:W2:Y:S04]  /*07b0*/  LDG.E R11, desc[UR16][R6.64] ;  /* 0x00000010060b7981 */ /* 0x000ea8000c1e1900 */
[----:B------:R-:W2:Y:S01]  /*07c0*/  LDG.E R10, desc[UR16][R8.64+0x4] ;  /* 0x00000410080a7981 */ /* 0x000ea2000c1e1900 */
[----:B------:R-:W-:Y:S02]  /*07d0*/  IMAD.U32 R13, RZ, RZ, UR18 ;  /* 0x00000012ff0d7e24 */ /* 0x000fe4000f8e00ff */
[----:B--2---:R-:W-:-:S02]  /*07e0*/  IMAD R17, R10, R11, R15 ;  /* 0x0000000b0a117224 */ /* 0x004fc400078e020f */
[----:B------:R-:W-:-:S03]  /*07f0*/  IMAD.WIDE.U32 R10, R13, 0x4, R6 ;  /* 0x000000040d0a7825 */ /* 0x000fc600078e0006 */
[----:B------:R1:W-:Y:S04]  /*0800*/  STG.E desc[UR16][R2.64], R17 ;  /* 0x0000001102007986 */ /* 0x0003e8000c101910 */
[----:B------:R-:W2:Y:S04]  /*0810*/  LDG.E R13, desc[UR16][R10.64] ;  /* 0x000000100a0d7981 */ /* 0x000ea8000c1e1900 */
[----:B------:R-:W2:Y:S01]  /*0820*/  LDG.E R12, desc[UR16][R8.64+0x8] ;  /* 0x00000810080c7981 */ /* 0x000ea2000c1e1900 */
[----:B------:R-:W-:Y:S01]  /*0830*/  MOV R21, UR18 ;  /* 0x0000001200157c02 */ /* 0x000fe20008000f00 */
[----:B--2---:R-:W-:-:S04]  /*0840*/  IMAD R19, R12, R13, R17 ;  /* 0x0000000d0c137224 */ /* 0x004fc800078e0211 */
[----:B------:R-:W-:Y:S01]  /*0850*/  IMAD.WIDE.U32 R12, R21, 0x4, R10 ;  /* 0x00000004150c7825 */ /* 0x000fe200078e000a */
[----:B------:R1:W-:Y:S04]  /*0860*/  STG.E desc[UR16][R2.64], R19 ;  /* 0x0000001302007986 */ /* 0x0003e8000c101910 */
[----:B------:R-:W2:Y:S04]  /*0870*/  LDG.E R6, desc[UR16][R8.64+0xc] ;  /* 0x00000c1008067981 */ /* 0x000ea8000c1e1900 */
[----:B------:R-:W2:Y:S01]  /*0880*/  LDG.E R12, desc[UR16][R12.64] ;  /* 0x000000100c0c7981 */ /* 0x000ea2000c1e1900 */
[----:B------:R-:W-:Y:S01]  /*0890*/  IADD3 R4, PT, PT, R4, 0x4, RZ ;  /* 0x0000000404047810 */ /* 0x000fe20007ffe0ff */
[----:B--2---:R-:W-:-:S05]  /*08a0*/  IMAD R7, R6, R12, R19 ;  /* 0x0000000c06077224 */ /* 0x004fca00078e0213 */
[----:B------:R1:W-:Y:S02]  /*08b0*/  STG.E desc[UR16][R2.64], R7 ;  /* 0x0000000702007986 */ /* 0x0003e4000c101910 */
.L_x_4:
[----:B------:R-:W-:-:S13]  /*08c0*/  ISETP.NE.AND P0, PT, RZ, UR4, PT ;  /* 0x00000004ff007c0c */ /* 0x000fda000bf05270 */
[----:B------:R-:W-:Y:S05]  /*08d0*/  @!P0 EXIT ;  /* 0x000000000000894d */ /* 0x000fea0003800000 */
[----:B------:R-:W-:-:S09]  /*08e0*/  UISETP.NE.AND UP0, UPT, UR4, 0x1, UPT ;  /* 0x000000010400788c */ /* 0x000fd2000bf05270 */
[----:B------:R-:W-:Y:S05]  /*08f0*/  BRA.U !UP0, `(.L_x_5) ;  /* 0x0000000108587547 */ /* 0x000fea000b800000 */
[----:B------:R-:W2:Y:S01]  /*0900*/  LDC.64 R8, c[0x0][0x380] ;  /* 0x0000e000ff087b82 */ /* 0x000ea20000000a00 */
[----:B------:R-:W-:Y:S01]  /*0910*/  IADD3 R11, PT, PT, R5, R4, RZ ;  /* 0x00000004050b7210 */ /* 0x000fe20007ffe0ff */
[----:B-1----:R-:W-:Y:S01]  /*0920*/  IMAD R15, R4, UR18, R0 ;  /* 0x00000012040f7c24 */ /* 0x002fe2000f8e0200 */
[----:B------:R-:W1:Y:S05]  /*0930*/  LDCU.64 UR4, c[0x0][0x380] ;  /* 0x00007000ff0477ac */ /* 0x000e6a0008000a00 */
[----:B------:R-:W3:Y:S01]  /*0940*/  LDC.64 R12, c[0x0][0x388] ;  /* 0x0000e200ff0c7b82 */ /* 0x000ee20000000a00 */
[----:B--2---:R-:W-:-:S06]  /*0950*/  IMAD.WIDE.U32 R10, R11, 0x4, R8 ;  /* 0x000000040b0a7825 */ /* 0x004fcc00078e0008 */
[----:B------:R-:W0:Y:S01]  /*0960*/  LDG.E R10, desc[UR16][R10.64] ;  /* 0x000000100a0a7981 */ /* 0x000e22000c1e1900 */
[----:B---3--:R-:W-:-:S05]  /*0970*/  IMAD.WIDE R12, R15, 0x4, R12 ;  /* 0x000000040f0c7825 */ /* 0x008fca00078e020c */
[----:B------:R-:W0:Y:S01]  /*0980*/  LDG.E R6, desc[UR16][R12.64] ;  /* 0x000000100c067981 */ /* 0x000e22000c1e1900 */
[----:B------:R-:W-:Y:S02]  /*0990*/  IADD3 R9, P0, PT, R5, R4, RZ ;  /* 0x0000000405097210 */ /* 0x000fe40007f1e0ff */
[----:B------:R-:W-:Y:S02]  /*09a0*/  MOV R15, UR18 ;  /* 0x00000012000f7c02 */ /* 0x000fe40008000f00 */
[----:B------:R-:W-:Y:S02]  /*09b0*/  IADD3.X R14, PT, PT, RZ, RZ, RZ, P0, !PT ;  /* 0x000000ffff0e7210 */ /* 0x000fe400007fe4ff */
[----:B-1----:R-:W-:-:S04]  /*09c0*/  LEA R8, P0, R9, UR4, 0x2 ;  /* 0x0000000409087c11 */ /* 0x002fc8000f8010ff */
[----:B------:R-:W-:Y:S01]  /*09d0*/  LEA.HI.X R9, R9, UR5, R14, 0x2, P0 ;  /* 0x0000000509097c11 */ /* 0x000fe200080f140e */
[----:B------:R-:W-:-:S04]  /*09e0*/  IMAD.WIDE.U32 R14, R15, 0x4, R12 ;  /* 0x000000040f0e7825 */ /* 0x000fc800078e000c */
[----:B0-----:R-:W-:-:S05]  /*09f0*/  IMAD R17, R10, R6, R7 ;  /* 0x000000060a117224 */ /* 0x001fca00078e0207 */
[----:B------:R2:W-:Y:S04]  /*0a00*/  STG.E desc[UR16][R2.64], R17 ;  /* 0x0000001102007986 */ /* 0x0005e8000c101910 */
[----:B------:R-:W3:Y:S04]  /*0a10*/  LDG.E R14, desc[UR16][R14.64] ;  /* 0x000000100e0e7981 */ /* 0x000ee8000c1e1900 */
[----:B------:R-:W3:Y:S01]  /*0a20*/  LDG.E R8, desc[UR16][R8.64+0x4] ;  /* 0x0000041008087981 */ /* 0x000ee2000c1e1900 */
[----:B------:R-:W-:Y:S01]  /*0a30*/  IADD3 R4, PT, PT, R4, 0x2, RZ ;  /* 0x0000000204047810 */ /* 0x000fe20007ffe0ff */
[----:B---3--:R-:W-:-:S05]  /*0a40*/  IMAD R7, R8, R14, R17 ;  /* 0x0000000e08077224 */ /* 0x008fca00078e0211 */
[----:B------:R2:W-:Y:S02]  /*0a50*/  STG.E desc[UR16][R2.64], R7 ;  /* 0x0000000702007986 */ /* 0x0005e4000c101910 */
.L_x_5:
[----:B------:R-:W-:-:S04]  /*0a60*/  ULOP3.LUT UR4, UR18, 0x1, URZ, 0xc0, !UPT ;  /* 0x0000000112047892 */ /* 0x000fc8000f8ec0ff */
[----:B------:R-:W-:-:S06]  /*0a70*/  UISETP.NE.U32.AND UP0, UPT, UR4, 0x1, UPT ;  /* 0x000000010400788c */ /* 0x000fcc000bf05070 */
[----:B------:R-:W-:-:S13]  /*0a80*/  PLOP3.LUT P0, PT, PT, PT, UP0, 0x80, 0x8 ;  /* 0x000000000008781c */ /* 0x000fda0003f0f008 */
[----:B------:R-:W-:Y:S05]  /*0a90*/  @P0 EXIT ;  /* 0x000000000000094d */ /* 0x000fea0003800000 */
[----:B------:R-:W3:Y:S01]  /*0aa0*/  LDC.64 R8, c[0x0][0x380] ;  /* 0x0000e000ff087b82 */ /* 0x000ee20000000a00 */
[----:B------:R-:W-:Y:S01]  /*0ab0*/  IADD3 R5, PT, PT, R5, R4, RZ ;  /* 0x0000000405057210 */ /* 0x000fe20007ffe0ff */
[----:B------:R-:W-:-:S06]  /*0ac0*/  IMAD R13, R4, UR18, R0 ;  /* 0x00000012040d7c24 */ /* 0x000fcc000f8e0200 */
[----:B------:R-:W4:Y:S01]  /*0ad0*/  LDC.64 R10, c[0x0][0x388] ;  /* 0x0000e200ff0a7b82 */ /* 0x000f220000000a00 */
[----:B---3--:R-:W-:-:S06]  /*0ae0*/  IMAD.WIDE.U32 R4, R5, 0x4, R8 ;  /* 0x0000000405047825 */ /* 0x008fcc00078e0008 */
[----:B------:R-:W0:Y:S01]  /*0af0*/  LDG.E R4, desc[UR16][R4.64] ;  /* 0x0000001004047981 */ /* 0x000e22000c1e1900 */
[----:B----4-:R-:W-:-:S06]  /*0b00*/  IMAD.WIDE R8, R13, 0x4, R10 ;  /* 0x000000040d087825 */ /* 0x010fcc00078e020a */
[----:B------:R-:W0:Y:S02]  /*0b10*/  LDG.E R8, desc[UR16][R8.64] ;  /* 0x0000001008087981 */ /* 0x000e24000c1e1900 */
[----:B012---:R-:W-:-:S05]  /*0b20*/  IMAD R7, R4, R8, R7 ;  /* 0x0000000804077224 */ /* 0x007fca00078e0207 */
[----:B------:R-:W-:Y:S01]  /*0b30*/  STG.E desc[UR16][R2.64], R7 ;  /* 0x0000000702007986 */ /* 0x000fe2000c101910 */
[----:B------:R-:W-:Y:S05]  /*0b40*/  EXIT ;  /* 0x000000000000794d */ /* 0x000fea0003800000 */
.L_x_6:
        /* <DEDUP_REMOVED lines=11> */
.L_x_8:


//--------------------- .nv.shared._Z11mult_sharedPiS_S_i --------------------------
	.section	.nv.shared._Z11mult_sharedPiS_S_i,"aw",@nobits
	.sectionflags	@""
	.align	4
.nv.shared._Z11mult_sharedPiS_S_i:
	.zero		9216


//--------------------- .nv.shared.reserved.0     --------------------------
	.section	.nv.shared.reserved.0,"aw",@nobits
	.weak		__nv_reservedSMEM_offset_0_alias
	.size		__nv_reservedSMEM_offset_0_alias, 0, 64
	.other		__nv_reservedSMEM_offset_0_alias,@"STO_CUDA_RESERVED_SHARED STV_DEFAULT"
__nv_reservedSMEM_offset_0_alias:
	.zero		0
	.zero		64


//--------------------- .nv.constant0._Z11mult_sharedPiS_S_i --------------------------
	.section	.nv.constant0._Z11mult_sharedPiS_S_i,"a",@progbits
	.sectionflags	@""
	.align	4
.nv.constant0._Z11mult_sharedPiS_S_i:
	.zero		924


//--------------------- .nv.constant0._Z11mult_globalPiS_S_i --------------------------
	.section	.nv.constant0._Z11mult_globalPiS_S_i,"a",@progbits
	.sectionflags	@""
	.align	4
.nv.constant0._Z11mult_globalPiS_S_i:
	.zero		924


//--------------------- SYMBOLS --------------------------

	.type		.nv.reservedSmem.offset0,@object
	.size		.nv.reservedSmem.offset0,0x4
	.type		.nv.reservedSmem.cap,@object
	.size		.nv.reservedSmem.cap,0x4
